//
// Generated by NVIDIA NVVM Compiler
//
// Compiler Build ID: CL-36424714
// Cuda compilation tools, release 13.0, V13.0.88
// Based on NVVM 20.0.0
//

.version 9.0
.target sm_100
.address_size 64

	// .globl	_Z6kernely

.visible .entry _Z6kernely(
	.param .u64 _Z6kernely_param_0
)
{
	.reg .pred 	%p<2>;
	.reg .b64 	%rd<6>;

	ld.param.u64 	%rd2, [_Z6kernely_param_0];
	// begin inline asm
	mov.u64 	%rd3, %clock64;
	// end inline asm
$L__BB0_1:
	// begin inline asm
	mov.u64 	%rd4, %clock64;
	// end inline asm
	sub.s64 	%rd5, %rd4, %rd3;
	setp.lt.u64 	%p1, %rd5, %rd2;
	@%p1 bra 	$L__BB0_1;
	ret;

}


// ===== COMPILED SASS (sm_100) =====

	.target	sm_100

	.elftype	@"ET_EXEC"


//--------------------- .note.nv.tkinfo           --------------------------
	.section	.note.nv.tkinfo,"",@"SHT_NOTE"
	.sectionflags	@"SHF_NOTE_NV_TKINFO"
	.tkinfo
        /*0018*/ 	.word	0x00000002
        /*0030*/ 	.string	""
        /*0030*/ 	.string	"ptxas"
        /*0030*/ 	.string	"Cuda compilation tools, release 13.0, V13.0.88"
        /*0030*/ 	.string	"Build cuda_13.0.r13.0/compiler.36424714_0"
        /*0030*/ 	.string	"-arch sm_100 -m 64 "



//--------------------- .note.nv.cuinfo           --------------------------
	.section	.note.nv.cuinfo,"",@"SHT_NOTE"
	.sectionflags	@"SHF_NOTE_NV_CUINFO"
        /*0018*/ 	.short	0x0002
        /*001a*/ 	.short	0x0064
        /*001c*/ 	.short	0x0082
	.zero		2


//--------------------- .nv.info                  --------------------------
	.section	.nv.info,"",@"SHT_CUDA_INFO"
	.align	4


	//----- nvinfo : EIATTR_REGCOUNT
	.align		4
        /*0000*/ 	.byte	0x04, 0x2f
        /*0002*/ 	.short	(.L_1 - .L_0)
	.align		4
.L_0:
        /*0004*/ 	.word	index@(_Z6kernely)
        /*0008*/ 	.word	0x00000008


	//----- nvinfo : EIATTR_FRAME_SIZE
	.align		4
.L_1:
        /*000c*/ 	.byte	0x04, 0x11
        /*000e*/ 	.short	(.L_3 - .L_2)
	.align		4
.L_2:
        /*0010*/ 	.word	index@(_Z6kernely)
        /*0014*/ 	.word	0x00000000


	//----- nvinfo : EIATTR_MIN_STACK_SIZE
	.align		4
.L_3:
        /*0018*/ 	.byte	0x04, 0x12
        /*001a*/ 	.short	(.L_5 - .L_4)
	.align		4
.L_4:
        /*001c*/ 	.word	index@(_Z6kernely)
        /*0020*/ 	.word	0x00000000
.L_5:


//--------------------- .nv.compat                --------------------------
	.section	.nv.compat,"",@"SHT_CUDA_COMPAT_INFO"
	.align	4
        /*0000*/ 	.byte	0x02, 0x09, 0x00, 0x00, 0x02, 0x02, 0x01, 0x00, 0x02, 0x05, 0x05, 0x00, 0x03, 0x07, 0x01, 0x01
        /*0010*/ 	.byte	0x02, 0x03, 0x00, 0x00, 0x02, 0x06, 0x01, 0x00, 0x04, 0x0b, 0x08, 0x00, 0x09, 0x00, 0x00, 0x00
        /*0020*/ 	.byte	0x00, 0x00, 0x00, 0x00


//--------------------- .nv.info._Z6kernely       --------------------------
	.section	.nv.info._Z6kernely,"",@"SHT_CUDA_INFO"
	.sectionflags	@""
	.align	4


	//----- nvinfo : EIATTR_CUDA_API_VERSION
	.align		4
        /*0000*/ 	.byte	0x04, 0x37
        /*0002*/ 	.short	(.L_7 - .L_6)
.L_6:
        /*0004*/ 	.word	0x00000082


	//----- nvinfo : EIATTR_KPARAM_INFO
	.align		4
.L_7:
        /*0008*/ 	.byte	0x04, 0x17
        /*000a*/ 	.short	(.L_9 - .L_8)
.L_8:
        /*000c*/ 	.word	0x00000000
        /*0010*/ 	.short	0x0000
        /*0012*/ 	.short	0x0000
        /*0014*/ 	.byte	0x00, 0xf0, 0x21, 0x00


	//----- nvinfo : EIATTR_SPARSE_MMA_MASK
	.align		4
.L_9:
        /*0018*/ 	.byte	0x03, 0x50
        /*001a*/ 	.short	0x0000


	//----- nvinfo : EIATTR_MAXREG_COUNT
	.align		4
        /*001c*/ 	.byte	0x03, 0x1b
        /*001e*/ 	.short	0x00ff


	//----- nvinfo : EIATTR_MERCURY_ISA_VERSION
	.align		4
        /*0020*/ 	.byte	0x03, 0x5f
        /*0022*/ 	.short	0x0101


	//----- nvinfo : EIATTR_VRC_CTA_INIT_COUNT
	.align		4
        /*0024*/ 	.byte	0x02, 0x4a
	.zero		1
	.zero		1


	//----- nvinfo : EIATTR_EXIT_INSTR_OFFSETS
	.align		4
        /*0028*/ 	.byte	0x04, 0x1c
        /*002a*/ 	.short	(.L_11 - .L_10)


	//   ....[0]....
.L_10:
        /*002c*/ 	.word	0x000000a0


	//----- nvinfo : EIATTR_CBANK_PARAM_SIZE
	.align		4
.L_11:
        /*0030*/ 	.byte	0x03, 0x19
        /*0032*/ 	.short	0x0008


	//----- nvinfo : EIATTR_PARAM_CBANK
	.align		4
        /*0034*/ 	.byte	0x04, 0x0a
        /*0036*/ 	.short	(.L_13 - .L_12)
	.align		4
.L_12:
        /*0038*/ 	.word	index@(.nv.constant0._Z6kernely)
        /*003c*/ 	.short	0x0380
        /*003e*/ 	.short	0x0008


	//----- nvinfo : EIATTR_SW_WAR
	.align		4
.L_13:
        /*0040*/ 	.byte	0x04, 0x36
        /*0042*/ 	.short	(.L_15 - .L_14)
.L_14:
        /*0044*/ 	.word	0x00000008
.L_15:


//--------------------- .nv.callgraph             --------------------------
	.section	.nv.callgraph,"",@"SHT_CUDA_CALLGRAPH"
	.align	4
	.sectionentsize	8
	.align		4
        /*0000*/ 	.word	0x00000000
	.align		4
        /*0004*/ 	.word	0xffffffff
	.align		4
        /*0008*/ 	.word	0x00000000
	.align		4
        /*000c*/ 	.word	0xfffffffe
	.align		4
        /*0010*/ 	.word	0x00000000
	.align		4
        /*0014*/ 	.word	0xfffffffd
	.align		4
        /*0018*/ 	.word	0x00000000
	.align		4
        /*001c*/ 	.word	0xfffffffc


//--------------------- .text._Z6kernely          --------------------------
	.section	.text._Z6kernely,"ax",@progbits
	.align	128
        .global         _Z6kernely
        .type           _Z6kernely,@function
        .size           _Z6kernely,(.L_x_2 - _Z6kernely)
        .other          _Z6kernely,@"STO_CUDA_ENTRY STV_DEFAULT"
_Z6kernely:
.text._Z6kernely:
[----:B------:R-:W-:Y:S01]  /*0000*/  LDC R1, c[0x0][0x37c] ;  /* 0x0000df00ff017b82 */ /* 0x000fe20000000800 */
[----:B------:R-:W-:Y:S01]  /*0010*/  CS2R R2, SR_CLOCKLO ;  /* 0x0000000000027805 */ /* 0x000fe20000015000 */
[----:B------:R-:W0:Y:S01]  /*0020*/  LDCU.64 UR4, c[0x0][0x380] ;  /* 0x00007000ff0477ac */ /* 0x000e220008000a00 */
[----:B------:R-:W-:-:S05]  /*0030*/  NOP ;  /* 0x0000000000007918 */ /* 0x000fca0000000000 */
.L_x_0:
[----:B------:R-:W-:-:S06]  /*0040*/  CS2R R4, SR_CLOCKLO ;  /* 0x0000000000047805 */ /* 0x000fcc0000015000 */
[----:B------:R-:W-:-:S05]  /*0050*/  IADD3 R0, P0, PT, -R2, R4, RZ ;  /* 0x0000000402007210 */ /* 0x000fca0007f1e1ff */
[----:B------:R-:W-:Y:S01]  /*0060*/  IMAD.X R4, R5, 0x1, ~R3, P0 ;  /* 0x0000000105047824 */ /* 0x000fe200000e0e03 */
[----:B0-----:R-:W-:-:S04]  /*0070*/  ISETP.GE.U32.AND P0, PT, R0, UR4, PT ;  /* 0x0000000400007c0c */ /* 0x001fc8000bf06070 */
[----:B------:R-:W-:-:S13]  /*0080*/  ISETP.GE.U32.AND.EX P0, PT, R4, UR5, PT, P0 ;  /* 0x0000000504007c0c */ /* 0x000fda000bf06100 */
[----:B------:R-:W-:Y:S05]  /*0090*/  @!P0 BRA `(.L_x_0) ;  /* 0xfffffffc00e88947 */ /* 0x000fea000383ffff */
[----:B------:R-:W-:Y:S05]  /*00a0*/  EXIT ;  /* 0x000000000000794d */ /* 0x000fea0003800000 */
.L_x_1:
[----:B------:R-:W-:-:S00]  /*00b0*/  BRA `(.L_x_1) ;  /* 0xfffffffc00fc7947 */ /* 0x000fc0000383ffff */
[----:B------:R-:W-:-:S00]  /*00c0*/  NOP ;  /* 0x0000000000007918 */ /* 0x000fc00000000000 */
        /* <DEDUP_REMOVED lines=11> */
.L_x_2:


//--------------------- .nv.shared.reserved.0     --------------------------
	.section	.nv.shared.reserved.0,"aw",@nobits
	.weak		__nv_reservedSMEM_offset_0_alias
	.size		__nv_reservedSMEM_offset_0_alias, 0, 64
	.other		__nv_reservedSMEM_offset_0_alias,@"STO_CUDA_RESERVED_SHARED STV_DEFAULT"
__nv_reservedSMEM_offset_0_alias:
	.zero		0
	.zero		64


//--------------------- .nv.constant0._Z6kernely  --------------------------
	.section	.nv.constant0._Z6kernely,"a",@progbits
	.sectionflags	@""
	.align	4
.nv.constant0._Z6kernely:
	.zero		904


//--------------------- SYMBOLS --------------------------

	.type		.nv.reservedSmem.offset0,@object
	.size		.nv.reservedSmem.offset0,0x4
